//
// Generated by NVIDIA NVVM Compiler
//
// Compiler Build ID: CL-36424714
// Cuda compilation tools, release 13.0, V13.0.88
// Based on NVVM 20.0.0
//

.version 9.0
.target sm_100
.address_size 64

	// .globl	_Z25fft32_optimized_v3_kernelPK6float2PS_i
.const .align 4 .b8 TWIDDLE_32_COS[64] = {0, 0, 128, 63, 186, 20, 123, 63, 102, 131, 108, 63, 56, 219, 84, 63, 247, 4, 53, 63, 214, 57, 14, 63, 7, 239, 195, 62, 172, 197, 71, 62, 0, 0, 0, 0, 172, 197, 71, 190, 7, 239, 195, 190, 214, 57, 14, 191, 247, 4, 53, 191, 56, 219, 84, 191, 102, 131, 108, 191, 186, 20, 123, 191};
.const .align 4 .b8 TWIDDLE_32_SIN[64] = {0, 0, 0, 0, 172, 197, 71, 190, 7, 239, 195, 190, 214, 57, 14, 191, 247, 4, 53, 191, 56, 219, 84, 191, 102, 131, 108, 191, 186, 20, 123, 191, 0, 0, 128, 191, 186, 20, 123, 191, 102, 131, 108, 191, 56, 219, 84, 191, 247, 4, 53, 191, 214, 57, 14, 191, 7, 239, 195, 190, 172, 197, 71, 190};
// _ZZ25fft32_optimized_v3_kernelPK6float2PS_iE5shmem has been demoted

.visible .entry _Z25fft32_optimized_v3_kernelPK6float2PS_i(
	.param .u64 .ptr .align 1 _Z25fft32_optimized_v3_kernelPK6float2PS_i_param_0,
	.param .u64 .ptr .align 1 _Z25fft32_optimized_v3_kernelPK6float2PS_i_param_1,
	.param .u32 _Z25fft32_optimized_v3_kernelPK6float2PS_i_param_2
)
{
	.reg .pred 	%p<7>;
	.reg .b16 	%rs<20>;
	.reg .b32 	%r<42>;
	.reg .b32 	%f<80>;
	.reg .b64 	%rd<28>;
	// demoted variable
	.shared .align 8 .b8 _ZZ25fft32_optimized_v3_kernelPK6float2PS_iE5shmem[8704];
	ld.param.u64 	%rd1, [_Z25fft32_optimized_v3_kernelPK6float2PS_i_param_0];
	ld.param.u64 	%rd2, [_Z25fft32_optimized_v3_kernelPK6float2PS_i_param_1];
	ld.param.u32 	%r6, [_Z25fft32_optimized_v3_kernelPK6float2PS_i_param_2];
	mov.u32 	%r1, %tid.x;
	mov.u32 	%r2, %tid.y;
	mov.u32 	%r7, %ctaid.x;
	shl.b32 	%r8, %r7, 5;
	add.s32 	%r3, %r8, %r1;
	setp.ge.s32 	%p1, %r3, %r6;
	@%p1 bra 	$L__BB0_12;
	shl.b32 	%r9, %r3, 5;
	add.s32 	%r4, %r9, %r2;
	cvt.u16.u32 	%rs1, %r2;
	shl.b16 	%rs2, %rs1, 12;
	shr.u16 	%rs3, %rs1, 4;
	and.b16  	%rs4, %rs3, 48;
	or.b16  	%rs5, %rs2, %rs4;
	shl.b16 	%rs6, %rs1, 4;
	and.b16  	%rs7, %rs6, 3840;
	or.b16  	%rs8, %rs7, %rs5;
	shl.b16 	%rs9, %rs8, 2;
	and.b16  	%rs10, %rs9, -13120;
	shr.u16 	%rs11, %rs8, 2;
	and.b16  	%rs12, %rs11, 13056;
	or.b16  	%rs13, %rs12, %rs10;
	shl.b16 	%rs14, %rs13, 1;
	and.b16  	%rs15, %rs14, -22528;
	shr.u16 	%rs16, %rs13, 1;
	and.b16  	%rs17, %rs16, 20480;
	or.b16  	%rs18, %rs17, %rs15;
	shr.u16 	%rs19, %rs18, 11;
	mul.wide.s32 	%rd4, %r4, 8;
	add.s64 	%rd3, %rd1, %rd4;
	// begin inline asm
	ld.global.nc.v2.f32 {%f1,%f2}, [%rd3];
	// end inline asm
	mov.u32 	%r10, _ZZ25fft32_optimized_v3_kernelPK6float2PS_iE5shmem;
	mad.lo.s32 	%r5, %r1, 272, %r10;
	mul.wide.u16 	%r11, %rs19, 8;
	add.s32 	%r12, %r5, %r11;
	st.shared.v2.f32 	[%r12], {%f1, %f2};
	bar.sync 	0;
	setp.gt.u32 	%p2, %r2, 15;
	@%p2 bra 	$L__BB0_3;
	ld.const.f32 	%f3, [TWIDDLE_32_COS];
	ld.const.f32 	%f4, [TWIDDLE_32_SIN];
	shl.b32 	%r13, %r2, 4;
	add.s32 	%r14, %r5, %r13;
	ld.shared.v2.f32 	{%f5, %f6}, [%r14];
	ld.shared.v2.f32 	{%f7, %f8}, [%r14+8];
	mul.f32 	%f9, %f3, %f7;
	mul.f32 	%f10, %f4, %f8;
	sub.f32 	%f11, %f9, %f10;
	mul.f32 	%f12, %f3, %f8;
	fma.rn.f32 	%f13, %f4, %f7, %f12;
	add.f32 	%f14, %f5, %f11;
	add.f32 	%f15, %f6, %f13;
	st.shared.v2.f32 	[%r14], {%f14, %f15};
	sub.f32 	%f16, %f5, %f11;
	sub.f32 	%f17, %f6, %f13;
	st.shared.v2.f32 	[%r14+8], {%f16, %f17};
$L__BB0_3:
	setp.gt.u32 	%p3, %r2, 15;
	bar.sync 	0;
	@%p3 bra 	$L__BB0_5;
	shl.b32 	%r15, %r2, 1;
	and.b32  	%r16, %r15, 28;
	and.b32  	%r17, %r2, 1;
	or.b32  	%r18, %r16, %r17;
	shl.b32 	%r19, %r2, 3;
	and.b32  	%r20, %r19, 8;
	mul.wide.u32 	%rd5, %r20, 4;
	mov.u64 	%rd6, TWIDDLE_32_COS;
	add.s64 	%rd7, %rd6, %rd5;
	ld.const.f32 	%f18, [%rd7];
	mov.u64 	%rd8, TWIDDLE_32_SIN;
	add.s64 	%rd9, %rd8, %rd5;
	ld.const.f32 	%f19, [%rd9];
	shl.b32 	%r21, %r18, 3;
	add.s32 	%r22, %r5, %r21;
	ld.shared.v2.f32 	{%f20, %f21}, [%r22];
	ld.shared.v2.f32 	{%f22, %f23}, [%r22+16];
	mul.f32 	%f24, %f18, %f22;
	mul.f32 	%f25, %f19, %f23;
	sub.f32 	%f26, %f24, %f25;
	mul.f32 	%f27, %f18, %f23;
	fma.rn.f32 	%f28, %f19, %f22, %f27;
	add.f32 	%f29, %f20, %f26;
	add.f32 	%f30, %f21, %f28;
	st.shared.v2.f32 	[%r22], {%f29, %f30};
	sub.f32 	%f31, %f20, %f26;
	sub.f32 	%f32, %f21, %f28;
	st.shared.v2.f32 	[%r22+16], {%f31, %f32};
$L__BB0_5:
	setp.gt.u32 	%p4, %r2, 15;
	bar.sync 	0;
	@%p4 bra 	$L__BB0_7;
	shl.b32 	%r23, %r2, 1;
	and.b32  	%r24, %r23, 24;
	and.b32  	%r25, %r2, 3;
	or.b32  	%r26, %r24, %r25;
	shl.b32 	%r27, %r2, 2;
	and.b32  	%r28, %r27, 12;
	mul.wide.u32 	%rd10, %r28, 4;
	mov.u64 	%rd11, TWIDDLE_32_COS;
	add.s64 	%rd12, %rd11, %rd10;
	ld.const.f32 	%f33, [%rd12];
	mov.u64 	%rd13, TWIDDLE_32_SIN;
	add.s64 	%rd14, %rd13, %rd10;
	ld.const.f32 	%f34, [%rd14];
	shl.b32 	%r29, %r26, 3;
	add.s32 	%r30, %r5, %r29;
	ld.shared.v2.f32 	{%f35, %f36}, [%r30];
	ld.shared.v2.f32 	{%f37, %f38}, [%r30+32];
	mul.f32 	%f39, %f33, %f37;
	mul.f32 	%f40, %f34, %f38;
	sub.f32 	%f41, %f39, %f40;
	mul.f32 	%f42, %f33, %f38;
	fma.rn.f32 	%f43, %f34, %f37, %f42;
	add.f32 	%f44, %f35, %f41;
	add.f32 	%f45, %f36, %f43;
	st.shared.v2.f32 	[%r30], {%f44, %f45};
	sub.f32 	%f46, %f35, %f41;
	sub.f32 	%f47, %f36, %f43;
	st.shared.v2.f32 	[%r30+32], {%f46, %f47};
$L__BB0_7:
	setp.gt.u32 	%p5, %r2, 15;
	bar.sync 	0;
	@%p5 bra 	$L__BB0_9;
	shl.b32 	%r31, %r2, 1;
	and.b32  	%r32, %r31, 16;
	and.b32  	%r33, %r2, 7;
	or.b32  	%r34, %r32, %r33;
	and.b32  	%r35, %r31, 14;
	mul.wide.u32 	%rd15, %r35, 4;
	mov.u64 	%rd16, TWIDDLE_32_COS;
	add.s64 	%rd17, %rd16, %rd15;
	ld.const.f32 	%f48, [%rd17];
	mov.u64 	%rd18, TWIDDLE_32_SIN;
	add.s64 	%rd19, %rd18, %rd15;
	ld.const.f32 	%f49, [%rd19];
	shl.b32 	%r36, %r34, 3;
	add.s32 	%r37, %r5, %r36;
	ld.shared.v2.f32 	{%f50, %f51}, [%r37];
	ld.shared.v2.f32 	{%f52, %f53}, [%r37+64];
	mul.f32 	%f54, %f48, %f52;
	mul.f32 	%f55, %f49, %f53;
	sub.f32 	%f56, %f54, %f55;
	mul.f32 	%f57, %f48, %f53;
	fma.rn.f32 	%f58, %f49, %f52, %f57;
	add.f32 	%f59, %f50, %f56;
	add.f32 	%f60, %f51, %f58;
	st.shared.v2.f32 	[%r37], {%f59, %f60};
	sub.f32 	%f61, %f50, %f56;
	sub.f32 	%f62, %f51, %f58;
	st.shared.v2.f32 	[%r37+64], {%f61, %f62};
$L__BB0_9:
	setp.gt.u32 	%p6, %r2, 15;
	bar.sync 	0;
	@%p6 bra 	$L__BB0_11;
	mul.wide.u32 	%rd20, %r2, 4;
	mov.u64 	%rd21, TWIDDLE_32_COS;
	add.s64 	%rd22, %rd21, %rd20;
	ld.const.f32 	%f63, [%rd22];
	mov.u64 	%rd23, TWIDDLE_32_SIN;
	add.s64 	%rd24, %rd23, %rd20;
	ld.const.f32 	%f64, [%rd24];
	shl.b32 	%r38, %r2, 3;
	add.s32 	%r39, %r5, %r38;
	ld.shared.v2.f32 	{%f65, %f66}, [%r39];
	ld.shared.v2.f32 	{%f67, %f68}, [%r39+128];
	mul.f32 	%f69, %f63, %f67;
	mul.f32 	%f70, %f64, %f68;
	sub.f32 	%f71, %f69, %f70;
	mul.f32 	%f72, %f63, %f68;
	fma.rn.f32 	%f73, %f64, %f67, %f72;
	add.f32 	%f74, %f65, %f71;
	add.f32 	%f75, %f66, %f73;
	st.shared.v2.f32 	[%r39], {%f74, %f75};
	sub.f32 	%f76, %f65, %f71;
	sub.f32 	%f77, %f66, %f73;
	st.shared.v2.f32 	[%r39+128], {%f76, %f77};
$L__BB0_11:
	bar.sync 	0;
	shl.b32 	%r40, %r2, 3;
	add.s32 	%r41, %r5, %r40;
	ld.shared.v2.f32 	{%f78, %f79}, [%r41];
	cvta.to.global.u64 	%rd25, %rd2;
	add.s64 	%rd27, %rd25, %rd4;
	st.global.v2.f32 	[%rd27], {%f78, %f79};
$L__BB0_12:
	ret;

}


// ===== COMPILED SASS (sm_100) =====

	.target	sm_100

	.elftype	@"ET_EXEC"


//--------------------- .note.nv.tkinfo           --------------------------
	.section	.note.nv.tkinfo,"",@"SHT_NOTE"
	.sectionflags	@"SHF_NOTE_NV_TKINFO"
	.tkinfo
        /*0018*/ 	.word	0x00000002
        /*0030*/ 	.string	""
        /*0030*/ 	.string	"ptxas"
        /*0030*/ 	.string	"Cuda compilation tools, release 13.0, V13.0.88"
        /*0030*/ 	.string	"Build cuda_13.0.r13.0/compiler.36424714_0"
        /*0030*/ 	.string	"-arch sm_100 -m 64 "



//--------------------- .note.nv.cuinfo           --------------------------
	.section	.note.nv.cuinfo,"",@"SHT_NOTE"
	.sectionflags	@"SHF_NOTE_NV_CUINFO"
        /*0018*/ 	.short	0x0002
        /*001a*/ 	.short	0x0064
        /*001c*/ 	.short	0x0082
	.zero		2


//--------------------- .nv.info                  --------------------------
	.section	.nv.info,"",@"SHT_CUDA_INFO"
	.align	4


	//----- nvinfo : EIATTR_REGCOUNT
	.align		4
        /*0000*/ 	.byte	0x04, 0x2f
        /*0002*/ 	.short	(.L_3 - .L_2)
	.align		4
.L_2:
        /*0004*/ 	.word	index@(_Z25fft32_optimized_v3_kernelPK6float2PS_i)
        /*0008*/ 	.word	0x00000012


	//----- nvinfo : EIATTR_FRAME_SIZE
	.align		4
.L_3:
        /*000c*/ 	.byte	0x04, 0x11
        /*000e*/ 	.short	(.L_5 - .L_4)
	.align		4
.L_4:
        /*0010*/ 	.word	index@(_Z25fft32_optimized_v3_kernelPK6float2PS_i)
        /*0014*/ 	.word	0x00000000


	//----- nvinfo : EIATTR_MIN_STACK_SIZE
	.align		4
.L_5:
        /*0018*/ 	.byte	0x04, 0x12
        /*001a*/ 	.short	(.L_7 - .L_6)
	.align		4
.L_6:
        /*001c*/ 	.word	index@(_Z25fft32_optimized_v3_kernelPK6float2PS_i)
        /*0020*/ 	.word	0x00000000
.L_7:


//--------------------- .nv.compat                --------------------------
	.section	.nv.compat,"",@"SHT_CUDA_COMPAT_INFO"
	.align	4
        /*0000*/ 	.byte	0x02, 0x09, 0x00, 0x00, 0x02, 0x02, 0x01, 0x00, 0x02, 0x05, 0x05, 0x00, 0x03, 0x07, 0x01, 0x01
        /*0010*/ 	.byte	0x02, 0x03, 0x00, 0x00, 0x02, 0x06, 0x01, 0x00, 0x04, 0x0b, 0x08, 0x00, 0x09, 0x00, 0x00, 0x00
        /*0020*/ 	.byte	0x00, 0x00, 0x00, 0x00


//--------------------- .nv.info._Z25fft32_optimized_v3_kernelPK6float2PS_i --------------------------
	.section	.nv.info._Z25fft32_optimized_v3_kernelPK6float2PS_i,"",@"SHT_CUDA_INFO"
	.sectionflags	@""
	.align	4


	//----- nvinfo : EIATTR_CUDA_API_VERSION
	.align		4
        /*0000*/ 	.byte	0x04, 0x37
        /*0002*/ 	.short	(.L_9 - .L_8)
.L_8:
        /*0004*/ 	.word	0x00000082


	//----- nvinfo : EIATTR_KPARAM_INFO
	.align		4
.L_9:
        /*0008*/ 	.byte	0x04, 0x17
        /*000a*/ 	.short	(.L_11 - .L_10)
.L_10:
        /*000c*/ 	.word	0x00000000
        /*0010*/ 	.short	0x0002
        /*0012*/ 	.short	0x0010
        /*0014*/ 	.byte	0x00, 0xf0, 0x11, 0x00


	//----- nvinfo : EIATTR_KPARAM_INFO
	.align		4
.L_11:
        /*0018*/ 	.byte	0x04, 0x17
        /*001a*/ 	.short	(.L_13 - .L_12)
.L_12:
        /*001c*/ 	.word	0x00000000
        /*0020*/ 	.short	0x0001
        /*0022*/ 	.short	0x0008
        /*0024*/ 	.byte	0x00, 0xf5, 0x21, 0x00


	//----- nvinfo : EIATTR_KPARAM_INFO
	.align		4
.L_13:
        /*0028*/ 	.byte	0x04, 0x17
        /*002a*/ 	.short	(.L_15 - .L_14)
.L_14:
        /*002c*/ 	.word	0x00000000
        /*0030*/ 	.short	0x0000
        /*0032*/ 	.short	0x0000
        /*0034*/ 	.byte	0x00, 0xf5, 0x21, 0x00


	//----- nvinfo : EIATTR_SPARSE_MMA_MASK
	.align		4
.L_15:
        /*0038*/ 	.byte	0x03, 0x50
        /*003a*/ 	.short	0x0000


	//----- nvinfo : EIATTR_MAXREG_COUNT
	.align		4
        /*003c*/ 	.byte	0x03, 0x1b
        /*003e*/ 	.short	0x00ff


	//----- nvinfo : EIATTR_NUM_BARRIERS
	.align		4
        /*0040*/ 	.byte	0x02, 0x4c
        /*0042*/ 	.byte	0x01
	.zero		1


	//----- nvinfo : EIATTR_MERCURY_ISA_VERSION
	.align		4
        /*0044*/ 	.byte	0x03, 0x5f
        /*0046*/ 	.short	0x0101


	//----- nvinfo : EIATTR_VRC_CTA_INIT_COUNT
	.align		4
        /*0048*/ 	.byte	0x02, 0x4a
	.zero		1
	.zero		1


	//----- nvinfo : EIATTR_EXIT_INSTR_OFFSETS
	.align		4
        /*004c*/ 	.byte	0x04, 0x1c
        /*004e*/ 	.short	(.L_17 - .L_16)


	//   ....[0]....
.L_16:
        /*0050*/ 	.word	0x00000060


	//   ....[1]....
        /*0054*/ 	.word	0x000009a0


	//----- nvinfo : EIATTR_CRS_STACK_SIZE
	.align		4
.L_17:
        /*0058*/ 	.byte	0x04, 0x1e
        /*005a*/ 	.short	(.L_19 - .L_18)
.L_18:
        /*005c*/ 	.word	0x00000000


	//----- nvinfo : EIATTR_CBANK_PARAM_SIZE
	.align		4
.L_19:
        /*0060*/ 	.byte	0x03, 0x19
        /*0062*/ 	.short	0x0014


	//----- nvinfo : EIATTR_PARAM_CBANK
	.align		4
        /*0064*/ 	.byte	0x04, 0x0a
        /*0066*/ 	.short	(.L_21 - .L_20)
	.align		4
.L_20:
        /*0068*/ 	.word	index@(.nv.constant0._Z25fft32_optimized_v3_kernelPK6float2PS_i)
        /*006c*/ 	.short	0x0380
        /*006e*/ 	.short	0x0014


	//----- nvinfo : EIATTR_SW_WAR
	.align		4
.L_21:
        /*0070*/ 	.byte	0x04, 0x36
        /*0072*/ 	.short	(.L_23 - .L_22)
.L_22:
        /*0074*/ 	.word	0x00000008
.L_23:


//--------------------- .nv.callgraph             --------------------------
	.section	.nv.callgraph,"",@"SHT_CUDA_CALLGRAPH"
	.align	4
	.sectionentsize	8
	.align		4
        /*0000*/ 	.word	0x00000000
	.align		4
        /*0004*/ 	.word	0xffffffff
	.align		4
        /*0008*/ 	.word	0x00000000
	.align		4
        /*000c*/ 	.word	0xfffffffe
	.align		4
        /*0010*/ 	.word	0x00000000
	.align		4
        /*0014*/ 	.word	0xfffffffd
	.align		4
        /*0018*/ 	.word	0x00000000
	.align		4
        /*001c*/ 	.word	0xfffffffc


//--------------------- .nv.constant3             --------------------------
	.section	.nv.constant3,"a",@progbits
	.align	4
.nv.constant3:
	.type		TWIDDLE_32_COS,@object
	.size		TWIDDLE_32_COS,(TWIDDLE_32_SIN - TWIDDLE_32_COS)
TWIDDLE_32_COS:
        /*0000*/ 	.byte	0x00, 0x00, 0x80, 0x3f, 0xba, 0x14, 0x7b, 0x3f, 0x66, 0x83, 0x6c, 0x3f, 0x38, 0xdb, 0x54, 0x3f
        /*0010*/ 	.byte	0xf7, 0x04, 0x35, 0x3f, 0xd6, 0x39, 0x0e, 0x3f, 0x07, 0xef, 0xc3, 0x3e, 0xac, 0xc5, 0x47, 0x3e
        /*0020*/ 	.byte	0x00, 0x00, 0x00, 0x00, 0xac, 0xc5, 0x47, 0xbe, 0x07, 0xef, 0xc3, 0xbe, 0xd6, 0x39, 0x0e, 0xbf
        /*0030*/ 	.byte	0xf7, 0x04, 0x35, 0xbf, 0x38, 0xdb, 0x54, 0xbf, 0x66, 0x83, 0x6c, 0xbf, 0xba, 0x14, 0x7b, 0xbf
	.type		TWIDDLE_32_SIN,@object
	.size		TWIDDLE_32_SIN,(.L_1 - TWIDDLE_32_SIN)
TWIDDLE_32_SIN:
        /*0040*/ 	.byte	0x00, 0x00, 0x00, 0x00, 0xac, 0xc5, 0x47, 0xbe, 0x07, 0xef, 0xc3, 0xbe, 0xd6, 0x39, 0x0e, 0xbf
        /*0050*/ 	.byte	0xf7, 0x04, 0x35, 0xbf, 0x38, 0xdb, 0x54, 0xbf, 0x66, 0x83, 0x6c, 0xbf, 0xba, 0x14, 0x7b, 0xbf
        /*0060*/ 	.byte	0x00, 0x00, 0x80, 0xbf, 0xba, 0x14, 0x7b, 0xbf, 0x66, 0x83, 0x6c, 0xbf, 0x38, 0xdb, 0x54, 0xbf
        /*0070*/ 	.byte	0xf7, 0x04, 0x35, 0xbf, 0xd6, 0x39, 0x0e, 0xbf, 0x07, 0xef, 0xc3, 0xbe, 0xac, 0xc5, 0x47, 0xbe
.L_1:


//--------------------- .text._Z25fft32_optimized_v3_kernelPK6float2PS_i --------------------------
	.section	.text._Z25fft32_optimized_v3_kernelPK6float2PS_i,"ax",@progbits
	.align	128
        .global         _Z25fft32_optimized_v3_kernelPK6float2PS_i
        .type           _Z25fft32_optimized_v3_kernelPK6float2PS_i,@function
        .size           _Z25fft32_optimized_v3_kernelPK6float2PS_i,(.L_x_11 - _Z25fft32_optimized_v3_kernelPK6float2PS_i)
        .other          _Z25fft32_optimized_v3_kernelPK6float2PS_i,@"STO_CUDA_ENTRY STV_DEFAULT"
_Z25fft32_optimized_v3_kernelPK6float2PS_i:
.text._Z25fft32_optimized_v3_kernelPK6float2PS_i:
[----:B------:R-:W-:Y:S01]  /*0000*/  LDC R1, c[0x0][0x37c] ;  /* 0x0000df00ff017b82 */ /* 0x000fe20000000800 */
[----:B------:R-:W0:Y:S01]  /*0010*/  S2R R5, SR_TID.X ;  /* 0x0000000000057919 */ /* 0x000e220000002100 */
[----:B------:R-:W1:Y:S01]  /*0020*/  LDCU UR4, c[0x0][0x390] ;  /* 0x00007200ff0477ac */ /* 0x000e620008000800 */
[----:B------:R-:W0:Y:S02]  /*0030*/  S2R R0, SR_CTAID.X ;  /* 0x0000000000007919 */ /* 0x000e240000002500 */
[----:B0-----:R-:W-:-:S04]  /*0040*/  LEA R7, R0, R5, 0x5 ;  /* 0x0000000500077211 */ /* 0x001fc800078e28ff */
[----:B-1----:R-:W-:-:S13]  /*0050*/  ISETP.GE.AND P0, PT, R7, UR4, PT ;  /* 0x0000000407007c0c */ /* 0x002fda000bf06270 */
[----:B------:R-:W-:Y:S05]  /*0060*/  @P0 EXIT ;  /* 0x000000000000094d */ /* 0x000fea0003800000 */
[----:B------:R-:W0:Y:S01]  /*0070*/  S2R R4, SR_TID.Y ;  /* 0x0000000000047919 */ /* 0x000e220000002200 */
[----:B------:R-:W1:Y:S01]  /*0080*/  LDC.64 R2, c[0x0][0x380] ;  /* 0x0000e000ff027b82 */ /* 0x000e620000000a00 */
[----:B------:R-:W2:Y:S01]  /*0090*/  LDCU.64 UR4, c[0x0][0x358] ;  /* 0x00006b00ff0477ac */ /* 0x000ea20008000a00 */
[----:B0-----:R-:W-:-:S05]  /*00a0*/  LEA R0, R7, R4, 0x5 ;  /* 0x0000000407007211 */ /* 0x001fca00078e28ff */
[----:B-1----:R-:W-:-:S06]  /*00b0*/  IMAD.WIDE R2, R0, 0x8, R2 ;  /* 0x0000000800027825 */ /* 0x002fcc00078e0202 */
[----:B--2---:R-:W2:Y:S01]  /*00c0*/  LDG.E.64.CONSTANT R2, desc[UR4][R2.64] ;  /* 0x0000000402027981 */ /* 0x004ea2000c1e9b00 */
[C---:B------:R-:W-:Y:S01]  /*00d0*/  LOP3.LUT R6, R4.reuse, 0xffff, RZ, 0xc0, !PT ;  /* 0x0000ffff04067812 */ /* 0x040fe200078ec0ff */
[----:B------:R-:W-:Y:S01]  /*00e0*/  BSSY.RECONVERGENT B0, `(.L_x_0) ;  /* 0x0000028000007945 */ /* 0x000fe20003800200 */
[----:B------:R-:W-:Y:S01]  /*00f0*/  SHF.L.U32 R8, R4, 0x4, RZ ;  /* 0x0000000404087819 */ /* 0x000fe200000006ff */
[----:B------:R-:W0:Y:S01]  /*0100*/  S2R R9, SR_CgaCtaId ;  /* 0x0000000000097919 */ /* 0x000e220000008800 */
[----:B------:R-:W-:Y:S02]  /*0110*/  SHF.R.U32.HI R6, RZ, 0x4, R6 ;  /* 0x00000004ff067819 */ /* 0x000fe40000011606 */
[----:B------:R-:W-:Y:S02]  /*0120*/  LOP3.LUT R8, R8, 0xf00, RZ, 0xc0, !PT ;  /* 0x00000f0008087812 */ /* 0x000fe400078ec0ff */
[----:B------:R-:W-:Y:S02]  /*0130*/  LOP3.LUT R7, R6, 0x30, RZ, 0xc0, !PT ;  /* 0x0000003006077812 */ /* 0x000fe400078ec0ff */
[----:B------:R-:W-:-:S02]  /*0140*/  ISETP.GT.U32.AND P0, PT, R4, 0xf, PT ;  /* 0x0000000f0400780c */ /* 0x000fc40003f04070 */
[----:B------:R-:W-:-:S04]  /*0150*/  LEA R7, R4, R7, 0xc ;  /* 0x0000000704077211 */ /* 0x000fc800078e60ff */
[----:B------:R-:W-:Y:S02]  /*0160*/  IADD3 R7, PT, PT, R7, R8, RZ ;  /* 0x0000000807077210 */ /* 0x000fe40007ffe0ff */
[----:B------:R-:W-:Y:S02]  /*0170*/  MOV R8, 0x400 ;  /* 0x0000040000087802 */ /* 0x000fe40000000f00 */
[C---:B------:R-:W-:Y:S02]  /*0180*/  LOP3.LUT R6, R7.reuse, 0xffff, RZ, 0xc0, !PT ;  /* 0x0000ffff07067812 */ /* 0x040fe400078ec0ff */
[----:B------:R-:W-:Y:S02]  /*0190*/  SHF.L.U32 R7, R7, 0x2, RZ ;  /* 0x0000000207077819 */ /* 0x000fe400000006ff */
[----:B------:R-:W-:-:S04]  /*01a0*/  SHF.R.U32.HI R6, RZ, 0x2, R6 ;  /* 0x00000002ff067819 */ /* 0x000fc80000011606 */
[----:B------:R-:W-:-:S04]  /*01b0*/  LOP3.LUT R6, R6, 0x3300, RZ, 0xc0, !PT ;  /* 0x0000330006067812 */ /* 0x000fc800078ec0ff */
[----:B------:R-:W-:Y:S02]  /*01c0*/  LOP3.LUT R6, R6, 0xccc0, R7, 0xf8, !PT ;  /* 0x0000ccc006067812 */ /* 0x000fe400078ef807 */
[----:B0-----:R-:W-:Y:S02]  /*01d0*/  LEA R8, R9, R8, 0x18 ;  /* 0x0000000809087211 */ /* 0x001fe400078ec0ff */
[----:B------:R-:W-:Y:S02]  /*01e0*/  SHF.R.U32.HI R7, RZ, 0x1, R6 ;  /* 0x00000001ff077819 */ /* 0x000fe40000011606 */
[----:B------:R-:W-:Y:S01]  /*01f0*/  SHF.L.U32 R6, R6, 0x1, RZ ;  /* 0x0000000106067819 */ /* 0x000fe200000006ff */
[----:B------:R-:W-:Y:S01]  /*0200*/  IMAD R5, R5, 0x110, R8 ;  /* 0x0000011005057824 */ /* 0x000fe200078e0208 */
[----:B------:R-:W-:-:S04]  /*0210*/  LOP3.LUT R7, R7, 0x5000, RZ, 0xc0, !PT ;  /* 0x0000500007077812 */ /* 0x000fc800078ec0ff */
[----:B------:R-:W-:-:S04]  /*0220*/  LOP3.LUT R6, R7, 0xa800, R6, 0xf8, !PT ;  /* 0x0000a80007067812 */ /* 0x000fc800078ef806 */
[----:B------:R-:W-:-:S04]  /*0230*/  SHF.R.U32.HI R6, RZ, 0xb, R6 ;  /* 0x0000000bff067819 */ /* 0x000fc80000011606 */
[-C--:B------:R-:W-:Y:S02]  /*0240*/  LEA R7, R6, R5.reuse, 0x3 ;  /* 0x0000000506077211 */ /* 0x080fe400078e18ff */
[----:B------:R-:W-:-:S03]  /*0250*/  LEA R6, R4, R5, 0x3 ;  /* 0x0000000504067211 */ /* 0x000fc600078e18ff */
[----:B--2---:R0:W-:Y:S01]  /*0260*/  STS.64 [R7], R2 ;  /* 0x0000000207007388 */ /* 0x0041e20000000a00 */
[----:B------:R-:W-:Y:S06]  /*0270*/  BAR.SYNC.DEFER_BLOCKING 0x0 ;  /* 0x0000000000007b1d */ /* 0x000fec0000010000 */
[----:B------:R-:W-:Y:S05]  /*0280*/  @P0 BRA `(.L_x_1) ;  /* 0x0000000000340947 */ /* 0x000fea0003800000 */
[----:B0-----:R-:W-:Y:S01]  /*0290*/  LEA R2, R4, R5, 0x4 ;  /* 0x0000000504027211 */ /* 0x001fe200078e20ff */
[----:B------:R-:W0:Y:S04]  /*02a0*/  LDCU UR6, c[0x3][0x40] ;  /* 0x00c00800ff0677ac */ /* 0x000e280008000800 */
[----:B------:R-:W0:Y:S01]  /*02b0*/  LDS.128 R8, [R2] ;  /* 0x0000000002087984 */ /* 0x000e220000000c00 */
[----:B------:R-:W1:Y:S01]  /*02c0*/  LDCU UR7, c[0x3][URZ] ;  /* 0x00c00000ff0777ac */ /* 0x000e620008000800 */
[C---:B0-----:R-:W-:Y:S01]  /*02d0*/  FMUL R3, R11.reuse, UR6 ;  /* 0x000000060b037c20 */ /* 0x041fe20008400000 */
[----:B-1----:R-:W-:-:S03]  /*02e0*/  FMUL R11, R11, UR7 ;  /* 0x000000070b0b7c20 */ /* 0x002fc60008400000 */
[C---:B------:R-:W-:Y:S01]  /*02f0*/  FFMA R3, R10.reuse, UR7, -R3 ;  /* 0x000000070a037c23 */ /* 0x040fe20008000803 */
[----:B------:R-:W-:-:S03]  /*0300*/  FFMA R10, R10, UR6, R11 ;  /* 0x000000060a0a7c23 */ /* 0x000fc6000800000b */
[C-C-:B------:R-:W-:Y:S01]  /*0310*/  FADD R12, R8.reuse, R3.reuse ;  /* 0x00000003080c7221 */ /* 0x140fe20000000000 */
[----:B------:R-:W-:Y:S01]  /*0320*/  FADD R14, R8, -R3 ;  /* 0x80000003080e7221 */ /* 0x000fe20000000000 */
[C-C-:B------:R-:W-:Y:S01]  /*0330*/  FADD R13, R9.reuse, R10.reuse ;  /* 0x0000000a090d7221 */ /* 0x140fe20000000000 */
[----:B------:R-:W-:-:S05]  /*0340*/  FADD R15, R9, -R10 ;  /* 0x8000000a090f7221 */ /* 0x000fca0000000000 */
[----:B------:R1:W-:Y:S02]  /*0350*/  STS.128 [R2], R12 ;  /* 0x0000000c02007388 */ /* 0x0003e40000000c00 */
.L_x_1:
[----:B------:R-:W-:Y:S05]  /*0360*/  BSYNC.RECONVERGENT B0 ;  /* 0x0000000000007941 */ /* 0x000fea0003800200 */
.L_x_0:
[----:B------:R-:W-:Y:S06]  /*0370*/  BAR.SYNC.DEFER_BLOCKING 0x0 ;  /* 0x0000000000007b1d */ /* 0x000fec0000010000 */
[----:B------:R-:W-:Y:S04]  /*0380*/  BSSY.RECONVERGENT B0, `(.L_x_2) ;  /* 0x0000017000007945 */ /* 0x000fe80003800200 */
[----:B------:R-:W-:Y:S05]  /*0390*/  @P0 BRA `(.L_x_3) ;  /* 0x0000000000540947 */ /* 0x000fea0003800000 */
[C---:B0-----:R-:W-:Y:S01]  /*03a0*/  IMAD.SHL.U32 R3, R4.reuse, 0x8, RZ ;  /* 0x0000000804037824 */ /* 0x041fe200078e00ff */
[----:B-1----:R-:W-:-:S04]  /*03b0*/  SHF.L.U32 R2, R4, 0x1, RZ ;  /* 0x0000000104027819 */ /* 0x002fc800000006ff */
[----:B------:R-:W-:Y:S02]  /*03c0*/  LOP3.LUT R7, R3, 0x8, RZ, 0xc0, !PT ;  /* 0x0000000803077812 */ /* 0x000fe400078ec0ff */
[----:B------:R-:W-:Y:S02]  /*03d0*/  LOP3.LUT R3, R2, 0x1c, RZ, 0xc0, !PT ;  /* 0x0000001c02037812 */ /* 0x000fe400078ec0ff */
[----:B------:R-:W-:Y:S02]  /*03e0*/  SHF.L.U32 R7, R7, 0x2, RZ ;  /* 0x0000000207077819 */ /* 0x000fe400000006ff */
[----:B------:R-:W-:Y:S02]  /*03f0*/  LOP3.LUT R2, R3, 0x1, R4, 0xf8, !PT ;  /* 0x0000000103027812 */ /* 0x000fe400078ef804 */
[----:B------:R-:W0:Y:S02]  /*0400*/  LDC R3, c[0x3][R7] ;  /* 0x00c0000007037b82 */ /* 0x000e240000000800 */
[----:B------:R-:W-:-:S05]  /*0410*/  LEA R2, R2, R5, 0x3 ;  /* 0x0000000502027211 */ /* 0x000fca00078e18ff */
[----:B------:R-:W0:Y:S01]  /*0420*/  LDS.64 R12, [R2+0x10] ;  /* 0x00001000020c7984 */ /* 0x000e220000000a00 */
[----:B------:R-:W1:Y:S03]  /*0430*/  LDC R8, c[0x3][R7+0x40] ;  /* 0x00c0100007087b82 */ /* 0x000e660000000800 */
[----:B------:R-:W2:Y:S01]  /*0440*/  LDS.64 R10, [R2] ;  /* 0x00000000020a7984 */ /* 0x000ea20000000a00 */
[-C--:B0-----:R-:W-:Y:S01]  /*0450*/  FMUL R9, R3, R13.reuse ;  /* 0x0000000d03097220 */ /* 0x081fe20000400000 */
[----:B-1----:R-:W-:-:S03]  /*0460*/  FMUL R14, R8, R13 ;  /* 0x0000000d080e7220 */ /* 0x002fc60000400000 */
[-C--:B------:R-:W-:Y:S01]  /*0470*/  FFMA R8, R8, R12.reuse, R9 ;  /* 0x0000000c08087223 */ /* 0x080fe20000000009 */
[----:B------:R-:W-:-:S03]  /*0480*/  FFMA R3, R3, R12, -R14 ;  /* 0x0000000c03037223 */ /* 0x000fc6000000080e */
[C-C-:B--2---:R-:W-:Y:S01]  /*0490*/  FADD R9, R11.reuse, R8.reuse ;  /* 0x000000080b097221 */ /* 0x144fe20000000000 */
[----:B------:R-:W-:Y:S01]  /*04a0*/  FADD R11, R11, -R8 ;  /* 0x800000080b0b7221 */ /* 0x000fe20000000000 */
[C-C-:B------:R-:W-:Y:S01]  /*04b0*/  FADD R8, R10.reuse, R3.reuse ;  /* 0x000000030a087221 */ /* 0x140fe20000000000 */
[----:B------:R-:W-:-:S04]  /*04c0*/  FADD R10, R10, -R3 ;  /* 0x800000030a0a7221 */ /* 0x000fc80000000000 */
[----:B------:R2:W-:Y:S04]  /*04d0*/  STS.64 [R2], R8 ;  /* 0x0000000802007388 */ /* 0x0005e80000000a00 */
[----:B------:R2:W-:Y:S02]  /*04e0*/  STS.64 [R2+0x10], R10 ;  /* 0x0000100a02007388 */ /* 0x0005e40000000a00 */
.L_x_3:
[----:B------:R-:W-:Y:S05]  /*04f0*/  BSYNC.RECONVERGENT B0 ;  /* 0x0000000000007941 */ /* 0x000fea0003800200 */
.L_x_2:
[----:B------:R-:W-:Y:S06]  /*0500*/  BAR.SYNC.DEFER_BLOCKING 0x0 ;  /* 0x0000000000007b1d */ /* 0x000fec0000010000 */
[----:B------:R-:W-:Y:S04]  /*0510*/  BSSY.RECONVERGENT B0, `(.L_x_4) ;  /* 0x0000017000007945 */ /* 0x000fe80003800200 */
[----:B------:R-:W-:Y:S05]  /*0520*/  @P0 BRA `(.L_x_5) ;  /* 0x0000000000540947 */ /* 0x000fea0003800000 */
[C---:B012---:R-:W-:Y:S02]  /*0530*/  SHF.L.U32 R2, R4.reuse, 0x2, RZ ;  /* 0x0000000204027819 */ /* 0x047fe400000006ff */
[----:B------:R-:W-:Y:S02]  /*0540*/  SHF.L.U32 R3, R4, 0x1, RZ ;  /* 0x0000000104037819 */ /* 0x000fe400000006ff */
[----:B------:R-:W-:Y:S02]  /*0550*/  LOP3.LUT R2, R2, 0xc, RZ, 0xc0, !PT ;  /* 0x0000000c02027812 */ /* 0x000fe400078ec0ff */
[----:B------:R-:W-:-:S03]  /*0560*/  LOP3.LUT R3, R3, 0x18, RZ, 0xc0, !PT ;  /* 0x0000001803037812 */ /* 0x000fc600078ec0ff */
[----:B------:R-:W-:Y:S01]  /*0570*/  IMAD.SHL.U32 R7, R2, 0x4, RZ ;  /* 0x0000000402077824 */ /* 0x000fe200078e00ff */
[----:B------:R-:W-:-:S03]  /*0580*/  LOP3.LUT R2, R3, 0x3, R4, 0xf8, !PT ;  /* 0x0000000303027812 */ /* 0x000fc600078ef804 */
[----:B------:R-:W0:Y:S01]  /*0590*/  LDC R3, c[0x3][R7] ;  /* 0x00c0000007037b82 */ /* 0x000e220000000800 */
[----:B------:R-:W-:-:S05]  /*05a0*/  LEA R2, R2, R5, 0x3 ;  /* 0x0000000502027211 */ /* 0x000fca00078e18ff */
[----:B------:R-:W0:Y:S02]  /*05b0*/  LDS.64 R12, [R2+0x20] ;  /* 0x00002000020c7984 */ /* 0x000e240000000a00 */
[----:B------:R-:W1:Y:S02]  /*05c0*/  LDC R8, c[0x3][R7+0x40] ;  /* 0x00c0100007087b82 */ /* 0x000e640000000800 */
        /* <DEDUP_REMOVED lines=11> */
.L_x_5:
[----:B------:R-:W-:Y:S05]  /*0680*/  BSYNC.RECONVERGENT B0 ;  /* 0x0000000000007941 */ /* 0x000fea0003800200 */
.L_x_4:
[----:B------:R-:W-:Y:S06]  /*0690*/  BAR.SYNC.DEFER_BLOCKING 0x0 ;  /* 0x0000000000007b1d */ /* 0x000fec0000010000 */
[----:B------:R-:W-:Y:S04]  /*06a0*/  BSSY.RECONVERGENT B0, `(.L_x_6) ;  /* 0x0000016000007945 */ /* 0x000fe80003800200 */
[----:B------:R-:W-:Y:S05]  /*06b0*/  @P0 BRA `(.L_x_7) ;  /* 0x0000000000500947 */ /* 0x000fea0003800000 */
[----:B0-----:R-:W-:-:S04]  /*06c0*/  SHF.L.U32 R3, R4, 0x1, RZ ;  /* 0x0000000104037819 */ /* 0x001fc800000006ff */
[C---:B-123--:R-:W-:Y:S02]  /*06d0*/  LOP3.LUT R2, R3.reuse, 0xe, RZ, 0xc0, !PT ;  /* 0x0000000e03027812 */ /* 0x04efe400078ec0ff */
        /* <DEDUP_REMOVED lines=10> */
[-C--:B------:R-:W-:Y:S01]  /*0780*/  FFMA R3, R3, R12.reuse, -R14 ;  /* 0x0000000c03037223 */ /* 0x080fe2000000080e */
[----:B------:R-:W-:-:S03]  /*0790*/  FFMA R8, R8, R12, R13 ;  /* 0x0000000c08087223 */ /* 0x000fc6000000000d */
[C-C-:B--2---:R-:W-:Y:S01]  /*07a0*/  FADD R12, R10.reuse, R3.reuse ;  /* 0x000000030a0c7221 */ /* 0x144fe20000000000 */
[----:B------:R-:W-:Y:S01]  /*07b0*/  FADD R10, R10, -R3 ;  /* 0x800000030a0a7221 */ /* 0x000fe20000000000 */
[C-C-:B------:R-:W-:Y:S01]  /*07c0*/  FADD R13, R11.reuse, R8.reuse ;  /* 0x000000080b0d7221 */ /* 0x140fe20000000000 */
[----:B------:R-:W-:-:S04]  /*07d0*/  FADD R11, R11, -R8 ;  /* 0x800000080b0b7221 */ /* 0x000fc80000000000 */
[----:B------:R4:W-:Y:S04]  /*07e0*/  STS.64 [R2], R12 ;  /* 0x0000000c02007388 */ /* 0x0009e80000000a00 */
[----:B------:R4:W-:Y:S02]  /*07f0*/  STS.64 [R2+0x40], R10 ;  /* 0x0000400a02007388 */ /* 0x0009e40000000a00 */
.L_x_7:
[----:B------:R-:W-:Y:S05]  /*0800*/  BSYNC.RECONVERGENT B0 ;  /* 0x0000000000007941 */ /* 0x000fea0003800200 */
.L_x_6:
[----:B------:R-:W-:Y:S06]  /*0810*/  BAR.SYNC.DEFER_BLOCKING 0x0 ;  /* 0x0000000000007b1d */ /* 0x000fec0000010000 */
[----:B------:R-:W-:Y:S04]  /*0820*/  BSSY.RECONVERGENT B0, `(.L_x_8) ;  /* 0x0000012000007945 */ /* 0x000fe80003800200 */
[----:B------:R-:W-:Y:S05]  /*0830*/  @P0 BRA `(.L_x_9) ;  /* 0x0000000000400947 */ /* 0x000fea0003800000 */
[C---:B01234-:R-:W-:Y:S02]  /*0840*/  SHF.L.U32 R2, R4.reuse, 0x2, RZ ;  /* 0x0000000204027819 */ /* 0x05ffe400000006ff */
[----:B------:R-:W-:Y:S02]  /*0850*/  LEA R4, R4, R5, 0x3 ;  /* 0x0000000504047211 */ /* 0x000fe400078e18ff */
[----:B------:R-:W0:Y:S03]  /*0860*/  LDC R3, c[0x3][R2] ;  /* 0x00c0000002037b82 */ /* 0x000e260000000800 */
[----:B------:R-:W0:Y:S04]  /*0870*/  LDS.64 R10, [R4+0x80] ;  /* 0x00008000040a7984 */ /* 0x000e280000000a00 */
[----:B------:R-:W1:Y:S01]  /*0880*/  LDS.64 R8, [R4] ;  /* 0x0000000004087984 */ /* 0x000e620000000a00 */
[----:B------:R-:W2:Y:S01]  /*0890*/  LDC R7, c[0x3][R2+0x40] ;  /* 0x00c0100002077b82 */ /* 0x000ea20000000800 */
[-C--:B0-----:R-:W-:Y:S01]  /*08a0*/  FMUL R14, R3, R11.reuse ;  /* 0x0000000b030e7220 */ /* 0x081fe20000400000 */
[----:B--2---:R-:W-:-:S03]  /*08b0*/  FMUL R12, R7, R11 ;  /* 0x0000000b070c7220 */ /* 0x004fc60000400000 */
[-C--:B------:R-:W-:Y:S01]  /*08c0*/  FFMA R14, R7, R10.reuse, R14 ;  /* 0x0000000a070e7223 */ /* 0x080fe2000000000e */
[----:B------:R-:W-:-:S03]  /*08d0*/  FFMA R3, R3, R10, -R12 ;  /* 0x0000000a03037223 */ /* 0x000fc6000000080c */
[C-C-:B-1----:R-:W-:Y:S01]  /*08e0*/  FADD R11, R9.reuse, R14.reuse ;  /* 0x0000000e090b7221 */ /* 0x142fe20000000000 */
[----:B------:R-:W-:Y:S01]  /*08f0*/  FADD R9, R9, -R14 ;  /* 0x8000000e09097221 */ /* 0x000fe20000000000 */
[C-C-:B------:R-:W-:Y:S01]  /*0900*/  FADD R10, R8.reuse, R3.reuse ;  /* 0x00000003080a7221 */ /* 0x140fe20000000000 */
[----:B------:R-:W-:-:S04]  /*0910*/  FADD R8, R8, -R3 ;  /* 0x8000000308087221 */ /* 0x000fc80000000000 */
[----:B------:R0:W-:Y:S04]  /*0920*/  STS.64 [R4], R10 ;  /* 0x0000000a04007388 */ /* 0x0001e80000000a00 */
[----:B------:R0:W-:Y:S02]  /*0930*/  STS.64 [R4+0x80], R8 ;  /* 0x0000800804007388 */ /* 0x0001e40000000a00 */
.L_x_9:
[----:B------:R-:W-:Y:S05]  /*0940*/  BSYNC.RECONVERGENT B0 ;  /* 0x0000000000007941 */ /* 0x000fea0003800200 */
.L_x_8:
[----:B------:R-:W-:Y:S08]  /*0950*/  BAR.SYNC.DEFER_BLOCKING 0x0 ;  /* 0x0000000000007b1d */ /* 0x000ff00000010000 */
[----:B01234-:R-:W0:Y:S01]  /*0960*/  LDC.64 R2, c[0x0][0x388] ;  /* 0x0000e200ff027b82 */ /* 0x01fe220000000a00 */
[----:B------:R-:W1:Y:S01]  /*0970*/  LDS.64 R6, [R6] ;  /* 0x0000000006067984 */ /* 0x000e620000000a00 */
[----:B0-----:R-:W-:-:S05]  /*0980*/  IMAD.WIDE R2, R0, 0x8, R2 ;  /* 0x0000000800027825 */ /* 0x001fca00078e0202 */
[----:B-1----:R-:W-:Y:S01]  /*0990*/  STG.E.64 desc[UR4][R2.64], R6 ;  /* 0x0000000602007986 */ /* 0x002fe2000c101b04 */
[----:B------:R-:W-:Y:S05]  /*09a0*/  EXIT ;  /* 0x000000000000794d */ /* 0x000fea0003800000 */
.L_x_10:
[----:B------:R-:W-:-:S00]  /*09b0*/  BRA `(.L_x_10) ;  /* 0xfffffffc00fc7947 */ /* 0x000fc0000383ffff */
[----:B------:R-:W-:-:S00]  /*09c0*/  NOP ;  /* 0x0000000000007918 */ /* 0x000fc00000000000 */
        /* <DEDUP_REMOVED lines=11> */
.L_x_11:


//--------------------- .nv.shared._Z25fft32_optimized_v3_kernelPK6float2PS_i --------------------------
	.section	.nv.shared._Z25fft32_optimized_v3_kernelPK6float2PS_i,"aw",@nobits
	.sectionflags	@""
	.align	8
.nv.shared._Z25fft32_optimized_v3_kernelPK6float2PS_i:
	.zero		9728


//--------------------- .nv.shared.reserved.0     --------------------------
	.section	.nv.shared.reserved.0,"aw",@nobits
	.weak		__nv_reservedSMEM_offset_0_alias
	.size		__nv_reservedSMEM_offset_0_alias, 0, 64
	.other		__nv_reservedSMEM_offset_0_alias,@"STO_CUDA_RESERVED_SHARED STV_DEFAULT"
__nv_reservedSMEM_offset_0_alias:
	.zero		0
	.zero		64


//--------------------- .nv.constant0._Z25fft32_optimized_v3_kernelPK6float2PS_i --------------------------
	.section	.nv.constant0._Z25fft32_optimized_v3_kernelPK6float2PS_i,"a",@progbits
	.sectionflags	@""
	.align	4
.nv.constant0._Z25fft32_optimized_v3_kernelPK6float2PS_i:
	.zero		916


//--------------------- SYMBOLS --------------------------

	.type		.nv.reservedSmem.offset0,@object
	.size		.nv.reservedSmem.offset0,0x4
	.type		.nv.reservedSmem.cap,@object
	.size		.nv.reservedSmem.cap,0x4
